//
// Generated by NVIDIA NVVM Compiler
//
// Compiler Build ID: CL-36424714
// Cuda compilation tools, release 13.0, V13.0.88
// Based on NVVM 20.0.0
//

.version 9.0
.target sm_100
.address_size 64

	// .globl	_Z22compute_abs_max_kernelPKfPfi
.extern .shared .align 16 .b8 sdata[];

.visible .entry _Z22compute_abs_max_kernelPKfPfi(
	.param .u64 .ptr .align 1 _Z22compute_abs_max_kernelPKfPfi_param_0,
	.param .u64 .ptr .align 1 _Z22compute_abs_max_kernelPKfPfi_param_1,
	.param .u32 _Z22compute_abs_max_kernelPKfPfi_param_2
)
{
	.reg .pred 	%p<17>;
	.reg .b32 	%r<39>;
	.reg .b32 	%f<35>;
	.reg .b64 	%rd<9>;

	ld.param.u64 	%rd3, [_Z22compute_abs_max_kernelPKfPfi_param_0];
	ld.param.u64 	%rd2, [_Z22compute_abs_max_kernelPKfPfi_param_1];
	ld.param.u32 	%r5, [_Z22compute_abs_max_kernelPKfPfi_param_2];
	cvta.to.global.u64 	%rd1, %rd3;
	mov.u32 	%r1, %tid.x;
	mov.u32 	%r6, %ctaid.x;
	mov.u32 	%r2, %ntid.x;
	mul.lo.s32 	%r7, %r2, %r6;
	shl.b32 	%r8, %r7, 1;
	add.s32 	%r3, %r8, %r1;
	setp.ge.s32 	%p1, %r3, %r5;
	mov.f32 	%f33, 0f00000000;
	@%p1 bra 	$L__BB0_2;
	mul.wide.s32 	%rd4, %r3, 4;
	add.s64 	%rd5, %rd1, %rd4;
	ld.global.nc.f32 	%f10, [%rd5];
	abs.f32 	%f33, %f10;
$L__BB0_2:
	add.s32 	%r4, %r3, %r2;
	setp.ge.u32 	%p2, %r4, %r5;
	@%p2 bra 	$L__BB0_4;
	mul.wide.u32 	%rd6, %r4, 4;
	add.s64 	%rd7, %rd1, %rd6;
	ld.global.nc.f32 	%f11, [%rd7];
	abs.f32 	%f12, %f11;
	max.f32 	%f33, %f33, %f12;
$L__BB0_4:
	mov.b32 	%r9, %f33;
	shfl.sync.down.b32	%r10|%p3, %r9, 16, 31, -1;
	mov.b32 	%f13, %r10;
	max.f32 	%f14, %f33, %f13;
	mov.b32 	%r11, %f14;
	shfl.sync.down.b32	%r12|%p4, %r11, 8, 31, -1;
	mov.b32 	%f15, %r12;
	max.f32 	%f16, %f14, %f15;
	mov.b32 	%r13, %f16;
	shfl.sync.down.b32	%r14|%p5, %r13, 4, 31, -1;
	mov.b32 	%f17, %r14;
	max.f32 	%f18, %f16, %f17;
	mov.b32 	%r15, %f18;
	shfl.sync.down.b32	%r16|%p6, %r15, 2, 31, -1;
	mov.b32 	%f19, %r16;
	max.f32 	%f20, %f18, %f19;
	mov.b32 	%r17, %f20;
	shfl.sync.down.b32	%r18|%p7, %r17, 1, 31, -1;
	mov.b32 	%f21, %r18;
	max.f32 	%f5, %f20, %f21;
	and.b32  	%r19, %r1, 31;
	setp.ne.s32 	%p8, %r19, 0;
	@%p8 bra 	$L__BB0_6;
	shr.u32 	%r20, %r1, 3;
	mov.u32 	%r21, sdata;
	add.s32 	%r22, %r21, %r20;
	st.shared.f32 	[%r22], %f5;
$L__BB0_6:
	bar.sync 	0;
	setp.gt.u32 	%p9, %r1, 31;
	@%p9 bra 	$L__BB0_11;
	shr.u32 	%r23, %r2, 5;
	setp.ge.u32 	%p10, %r1, %r23;
	mov.f32 	%f34, 0f00000000;
	@%p10 bra 	$L__BB0_9;
	shl.b32 	%r24, %r1, 2;
	mov.u32 	%r25, sdata;
	add.s32 	%r26, %r25, %r24;
	ld.shared.f32 	%f34, [%r26];
$L__BB0_9:
	mov.b32 	%r27, %f34;
	shfl.sync.down.b32	%r28|%p11, %r27, 16, 31, -1;
	mov.b32 	%f23, %r28;
	max.f32 	%f24, %f34, %f23;
	mov.b32 	%r29, %f24;
	shfl.sync.down.b32	%r30|%p12, %r29, 8, 31, -1;
	mov.b32 	%f25, %r30;
	max.f32 	%f26, %f24, %f25;
	mov.b32 	%r31, %f26;
	shfl.sync.down.b32	%r32|%p13, %r31, 4, 31, -1;
	mov.b32 	%f27, %r32;
	max.f32 	%f28, %f26, %f27;
	mov.b32 	%r33, %f28;
	shfl.sync.down.b32	%r34|%p14, %r33, 2, 31, -1;
	mov.b32 	%f29, %r34;
	max.f32 	%f30, %f28, %f29;
	mov.b32 	%r35, %f30;
	shfl.sync.down.b32	%r36|%p15, %r35, 1, 31, -1;
	mov.b32 	%f31, %r36;
	max.f32 	%f8, %f30, %f31;
	setp.ne.s32 	%p16, %r1, 0;
	@%p16 bra 	$L__BB0_11;
	mov.b32 	%r37, %f8;
	cvta.to.global.u64 	%rd8, %rd2;
	atom.global.max.s32 	%r38, [%rd8], %r37;
$L__BB0_11:
	ret;

}
	// .globl	_Z15quantize_kernelPKfPafi
.visible .entry _Z15quantize_kernelPKfPafi(
	.param .u64 .ptr .align 1 _Z15quantize_kernelPKfPafi_param_0,
	.param .u64 .ptr .align 1 _Z15quantize_kernelPKfPafi_param_1,
	.param .f32 _Z15quantize_kernelPKfPafi_param_2,
	.param .u32 _Z15quantize_kernelPKfPafi_param_3
)
{
	.reg .pred 	%p<5>;
	.reg .b32 	%r<15>;
	.reg .b32 	%f<35>;
	.reg .b64 	%rd<21>;

	ld.param.u64 	%rd3, [_Z15quantize_kernelPKfPafi_param_0];
	ld.param.u64 	%rd4, [_Z15quantize_kernelPKfPafi_param_1];
	ld.param.f32 	%f2, [_Z15quantize_kernelPKfPafi_param_2];
	ld.param.u32 	%r6, [_Z15quantize_kernelPKfPafi_param_3];
	cvta.to.global.u64 	%rd1, %rd4;
	cvta.to.global.u64 	%rd2, %rd3;
	mov.u32 	%r7, %ctaid.x;
	mov.u32 	%r1, %ntid.x;
	mul.lo.s32 	%r8, %r1, %r7;
	shl.b32 	%r9, %r8, 2;
	mov.u32 	%r10, %tid.x;
	add.s32 	%r2, %r9, %r10;
	rcp.rn.f32 	%f1, %f2;
	setp.ge.s32 	%p1, %r2, %r6;
	@%p1 bra 	$L__BB1_2;
	cvt.s64.s32 	%rd5, %r2;
	mul.wide.s32 	%rd6, %r2, 4;
	add.s64 	%rd7, %rd2, %rd6;
	ld.global.nc.f32 	%f3, [%rd7];
	mul.f32 	%f4, %f1, %f3;
	max.f32 	%f5, %f4, 0fC3000000;
	min.f32 	%f6, %f5, 0f42FE0000;
	mov.f32 	%f7, 0f3F000000;
	copysign.f32 	%f8, %f6, %f7;
	add.rz.f32 	%f9, %f6, %f8;
	cvt.rzi.f32.f32 	%f10, %f9;
	cvt.rzi.s32.f32 	%r11, %f10;
	add.s64 	%rd8, %rd1, %rd5;
	st.global.u8 	[%rd8], %r11;
$L__BB1_2:
	add.s32 	%r3, %r2, %r1;
	setp.ge.u32 	%p2, %r3, %r6;
	@%p2 bra 	$L__BB1_4;
	cvt.u64.u32 	%rd9, %r3;
	mul.wide.u32 	%rd10, %r3, 4;
	add.s64 	%rd11, %rd2, %rd10;
	ld.global.nc.f32 	%f11, [%rd11];
	mul.f32 	%f12, %f1, %f11;
	max.f32 	%f13, %f12, 0fC3000000;
	min.f32 	%f14, %f13, 0f42FE0000;
	mov.f32 	%f15, 0f3F000000;
	copysign.f32 	%f16, %f14, %f15;
	add.rz.f32 	%f17, %f14, %f16;
	cvt.rzi.f32.f32 	%f18, %f17;
	cvt.rzi.s32.f32 	%r12, %f18;
	add.s64 	%rd12, %rd1, %rd9;
	st.global.u8 	[%rd12], %r12;
$L__BB1_4:
	add.s32 	%r4, %r3, %r1;
	setp.ge.u32 	%p3, %r4, %r6;
	@%p3 bra 	$L__BB1_6;
	cvt.u64.u32 	%rd13, %r4;
	mul.wide.u32 	%rd14, %r4, 4;
	add.s64 	%rd15, %rd2, %rd14;
	ld.global.nc.f32 	%f19, [%rd15];
	mul.f32 	%f20, %f1, %f19;
	max.f32 	%f21, %f20, 0fC3000000;
	min.f32 	%f22, %f21, 0f42FE0000;
	mov.f32 	%f23, 0f3F000000;
	copysign.f32 	%f24, %f22, %f23;
	add.rz.f32 	%f25, %f22, %f24;
	cvt.rzi.f32.f32 	%f26, %f25;
	cvt.rzi.s32.f32 	%r13, %f26;
	add.s64 	%rd16, %rd1, %rd13;
	st.global.u8 	[%rd16], %r13;
$L__BB1_6:
	add.s32 	%r5, %r4, %r1;
	setp.ge.u32 	%p4, %r5, %r6;
	@%p4 bra 	$L__BB1_8;
	cvt.u64.u32 	%rd17, %r5;
	mul.wide.u32 	%rd18, %r5, 4;
	add.s64 	%rd19, %rd2, %rd18;
	ld.global.nc.f32 	%f27, [%rd19];
	mul.f32 	%f28, %f1, %f27;
	max.f32 	%f29, %f28, 0fC3000000;
	min.f32 	%f30, %f29, 0f42FE0000;
	mov.f32 	%f31, 0f3F000000;
	copysign.f32 	%f32, %f30, %f31;
	add.rz.f32 	%f33, %f30, %f32;
	cvt.rzi.f32.f32 	%f34, %f33;
	cvt.rzi.s32.f32 	%r14, %f34;
	add.s64 	%rd20, %rd1, %rd17;
	st.global.u8 	[%rd20], %r14;
$L__BB1_8:
	ret;

}


// ===== COMPILED SASS (sm_100) =====

	.target	sm_100

	.elftype	@"ET_EXEC"


//--------------------- .note.nv.tkinfo           --------------------------
	.section	.note.nv.tkinfo,"",@"SHT_NOTE"
	.sectionflags	@"SHF_NOTE_NV_TKINFO"
	.tkinfo
        /*0018*/ 	.word	0x00000002
        /*0030*/ 	.string	""
        /*0030*/ 	.string	"ptxas"
        /*0030*/ 	.string	"Cuda compilation tools, release 13.0, V13.0.88"
        /*0030*/ 	.string	"Build cuda_13.0.r13.0/compiler.36424714_0"
        /*0030*/ 	.string	"-arch sm_100 -m 64 "



//--------------------- .note.nv.cuinfo           --------------------------
	.section	.note.nv.cuinfo,"",@"SHT_NOTE"
	.sectionflags	@"SHF_NOTE_NV_CUINFO"
        /*0018*/ 	.short	0x0002
        /*001a*/ 	.short	0x0064
        /*001c*/ 	.short	0x0082
	.zero		2


//--------------------- .nv.info                  --------------------------
	.section	.nv.info,"",@"SHT_CUDA_INFO"
	.align	4


	//----- nvinfo : EIATTR_REGCOUNT
	.align		4
        /*0000*/ 	.byte	0x04, 0x2f
        /*0002*/ 	.short	(.L_1 - .L_0)
	.align		4
.L_0:
        /*0004*/ 	.word	index@(_Z22compute_abs_max_kernelPKfPfi)
        /*0008*/ 	.word	0x0000000d


	//----- nvinfo : EIATTR_FRAME_SIZE
	.align		4
.L_1:
        /*000c*/ 	.byte	0x04, 0x11
        /*000e*/ 	.short	(.L_3 - .L_2)
	.align		4
.L_2:
        /*0010*/ 	.word	index@(_Z22compute_abs_max_kernelPKfPfi)
        /*0014*/ 	.word	0x00000000


	//----- nvinfo : EIATTR_REGCOUNT
	.align		4
.L_3:
        /*0018*/ 	.byte	0x04, 0x2f
        /*001a*/ 	.short	(.L_5 - .L_4)
	.align		4
.L_4:
        /*001c*/ 	.word	index@(_Z15quantize_kernelPKfPafi)
        /*0020*/ 	.word	0x00000016


	//----- nvinfo : EIATTR_FRAME_SIZE
	.align		4
.L_5:
        /*0024*/ 	.byte	0x04, 0x11
        /*0026*/ 	.short	(.L_7 - .L_6)
	.align		4
.L_6:
        /*0028*/ 	.word	index@($__internal_0_$__cuda_sm20_rcp_rn_f32_slowpath)
        /*002c*/ 	.word	0x00000000


	//----- nvinfo : EIATTR_FRAME_SIZE
	.align		4
.L_7:
        /*0030*/ 	.byte	0x04, 0x11
        /*0032*/ 	.short	(.L_9 - .L_8)
	.align		4
.L_8:
        /*0034*/ 	.word	index@(_Z15quantize_kernelPKfPafi)
        /*0038*/ 	.word	0x00000000


	//----- nvinfo : EIATTR_MIN_STACK_SIZE
	.align		4
.L_9:
        /*003c*/ 	.byte	0x04, 0x12
        /*003e*/ 	.short	(.L_11 - .L_10)
	.align		4
.L_10:
        /*0040*/ 	.word	index@(_Z15quantize_kernelPKfPafi)
        /*0044*/ 	.word	0x00000000


	//----- nvinfo : EIATTR_MIN_STACK_SIZE
	.align		4
.L_11:
        /*0048*/ 	.byte	0x04, 0x12
        /*004a*/ 	.short	(.L_13 - .L_12)
	.align		4
.L_12:
        /*004c*/ 	.word	index@(_Z22compute_abs_max_kernelPKfPfi)
        /*0050*/ 	.word	0x00000000
.L_13:


//--------------------- .nv.compat                --------------------------
	.section	.nv.compat,"",@"SHT_CUDA_COMPAT_INFO"
	.align	4
        /*0000*/ 	.byte	0x02, 0x09, 0x00, 0x00, 0x02, 0x02, 0x01, 0x00, 0x02, 0x05, 0x05, 0x00, 0x03, 0x07, 0x01, 0x01
        /*0010*/ 	.byte	0x02, 0x03, 0x00, 0x00, 0x02, 0x06, 0x01, 0x00, 0x04, 0x0b, 0x08, 0x00, 0x09, 0x00, 0x00, 0x00
        /*0020*/ 	.byte	0x00, 0x00, 0x00, 0x00


//--------------------- .nv.info._Z15quantize_kernelPKfPafi --------------------------
	.section	.nv.info._Z15quantize_kernelPKfPafi,"",@"SHT_CUDA_INFO"
	.sectionflags	@""
	.align	4


	//----- nvinfo : EIATTR_CUDA_API_VERSION
	.align		4
        /*0000*/ 	.byte	0x04, 0x37
        /*0002*/ 	.short	(.L_15 - .L_14)
.L_14:
        /*0004*/ 	.word	0x00000082


	//----- nvinfo : EIATTR_KPARAM_INFO
	.align		4
.L_15:
        /*0008*/ 	.byte	0x04, 0x17
        /*000a*/ 	.short	(.L_17 - .L_16)
.L_16:
        /*000c*/ 	.word	0x00000000
        /*0010*/ 	.short	0x0003
        /*0012*/ 	.short	0x0014
        /*0014*/ 	.byte	0x00, 0xf0, 0x11, 0x00


	//----- nvinfo : EIATTR_KPARAM_INFO
	.align		4
.L_17:
        /*0018*/ 	.byte	0x04, 0x17
        /*001a*/ 	.short	(.L_19 - .L_18)
.L_18:
        /*001c*/ 	.word	0x00000000
        /*0020*/ 	.short	0x0002
        /*0022*/ 	.short	0x0010
        /*0024*/ 	.byte	0x00, 0xf0, 0x11, 0x00


	//----- nvinfo : EIATTR_KPARAM_INFO
	.align		4
.L_19:
        /*0028*/ 	.byte	0x04, 0x17
        /*002a*/ 	.short	(.L_21 - .L_20)
.L_20:
        /*002c*/ 	.word	0x00000000
        /*0030*/ 	.short	0x0001
        /*0032*/ 	.short	0x0008
        /*0034*/ 	.byte	0x00, 0xf5, 0x21, 0x00


	//----- nvinfo : EIATTR_KPARAM_INFO
	.align		4
.L_21:
        /*0038*/ 	.byte	0x04, 0x17
        /*003a*/ 	.short	(.L_23 - .L_22)
.L_22:
        /*003c*/ 	.word	0x00000000
        /*0040*/ 	.short	0x0000
        /*0042*/ 	.short	0x0000
        /*0044*/ 	.byte	0x00, 0xf5, 0x21, 0x00


	//----- nvinfo : EIATTR_SPARSE_MMA_MASK
	.align		4
.L_23:
        /*0048*/ 	.byte	0x03, 0x50
        /*004a*/ 	.short	0x0000


	//----- nvinfo : EIATTR_MAXREG_COUNT
	.align		4
        /*004c*/ 	.byte	0x03, 0x1b
        /*004e*/ 	.short	0x00ff


	//----- nvinfo : EIATTR_MERCURY_ISA_VERSION
	.align		4
        /*0050*/ 	.byte	0x03, 0x5f
        /*0052*/ 	.short	0x0101


	//----- nvinfo : EIATTR_VRC_CTA_INIT_COUNT
	.align		4
        /*0054*/ 	.byte	0x02, 0x4a
	.zero		1
	.zero		1


	//----- nvinfo : EIATTR_EXIT_INSTR_OFFSETS
	.align		4
        /*0058*/ 	.byte	0x04, 0x1c
        /*005a*/ 	.short	(.L_25 - .L_24)


	//   ....[0]....
.L_24:
        /*005c*/ 	.word	0x00000450


	//   ....[1]....
        /*0060*/ 	.word	0x00000540


	//----- nvinfo : EIATTR_CRS_STACK_SIZE
	.align		4
.L_25:
        /*0064*/ 	.byte	0x04, 0x1e
        /*0066*/ 	.short	(.L_27 - .L_26)
.L_26:
        /*0068*/ 	.word	0x00000000


	//----- nvinfo : EIATTR_CBANK_PARAM_SIZE
	.align		4
.L_27:
        /*006c*/ 	.byte	0x03, 0x19
        /*006e*/ 	.short	0x0018


	//----- nvinfo : EIATTR_PARAM_CBANK
	.align		4
        /*0070*/ 	.byte	0x04, 0x0a
        /*0072*/ 	.short	(.L_29 - .L_28)
	.align		4
.L_28:
        /*0074*/ 	.word	index@(.nv.constant0._Z15quantize_kernelPKfPafi)
        /*0078*/ 	.short	0x0380
        /*007a*/ 	.short	0x0018


	//----- nvinfo : EIATTR_SW_WAR
	.align		4
.L_29:
        /*007c*/ 	.byte	0x04, 0x36
        /*007e*/ 	.short	(.L_31 - .L_30)
.L_30:
        /*0080*/ 	.word	0x00000008
.L_31:


//--------------------- .nv.info._Z22compute_abs_max_kernelPKfPfi --------------------------
	.section	.nv.info._Z22compute_abs_max_kernelPKfPfi,"",@"SHT_CUDA_INFO"
	.sectionflags	@""
	.align	4


	//----- nvinfo : EIATTR_CUDA_API_VERSION
	.align		4
        /*0000*/ 	.byte	0x04, 0x37
        /*0002*/ 	.short	(.L_33 - .L_32)
.L_32:
        /*0004*/ 	.word	0x00000082


	//----- nvinfo : EIATTR_KPARAM_INFO
	.align		4
.L_33:
        /*0008*/ 	.byte	0x04, 0x17
        /*000a*/ 	.short	(.L_35 - .L_34)
.L_34:
        /*000c*/ 	.word	0x00000000
        /*0010*/ 	.short	0x0002
        /*0012*/ 	.short	0x0010
        /*0014*/ 	.byte	0x00, 0xf0, 0x11, 0x00


	//----- nvinfo : EIATTR_KPARAM_INFO
	.align		4
.L_35:
        /*0018*/ 	.byte	0x04, 0x17
        /*001a*/ 	.short	(.L_37 - .L_36)
.L_36:
        /*001c*/ 	.word	0x00000000
        /*0020*/ 	.short	0x0001
        /*0022*/ 	.short	0x0008
        /*0024*/ 	.byte	0x00, 0xf5, 0x21, 0x00


	//----- nvinfo : EIATTR_KPARAM_INFO
	.align		4
.L_37:
        /*0028*/ 	.byte	0x04, 0x17
        /*002a*/ 	.short	(.L_39 - .L_38)
.L_38:
        /*002c*/ 	.word	0x00000000
        /*0030*/ 	.short	0x0000
        /*0032*/ 	.short	0x0000
        /*0034*/ 	.byte	0x00, 0xf5, 0x21, 0x00


	//----- nvinfo : EIATTR_SPARSE_MMA_MASK
	.align		4
.L_39:
        /*0038*/ 	.byte	0x03, 0x50
        /*003a*/ 	.short	0x0000


	//----- nvinfo : EIATTR_MAXREG_COUNT
	.align		4
        /*003c*/ 	.byte	0x03, 0x1b
        /*003e*/ 	.short	0x00ff


	//----- nvinfo : EIATTR_NUM_BARRIERS
	.align		4
        /*0040*/ 	.byte	0x02, 0x4c
        /*0042*/ 	.byte	0x01
	.zero		1


	//----- nvinfo : EIATTR_MERCURY_ISA_VERSION
	.align		4
        /*0044*/ 	.byte	0x03, 0x5f
        /*0046*/ 	.short	0x0101


	//----- nvinfo : EIATTR_COOP_GROUP_MASK_REGIDS
	.align		4
        /*0048*/ 	.byte	0x04, 0x29
        /*004a*/ 	.short	(.L_41 - .L_40)


	//   ....[0]....
.L_40:
        /*004c*/ 	.word	0xffffffff


	//   ....[1]....
        /*0050*/ 	.word	0xffffffff


	//   ....[2]....
        /*0054*/ 	.word	0xffffffff


	//   ....[3]....
        /*0058*/ 	.word	0xffffffff


	//   ....[4]....
        /*005c*/ 	.word	0xffffffff


	//   ....[5]....
        /*0060*/ 	.word	0xffffffff


	//   ....[6]....
        /*0064*/ 	.word	0xffffffff


	//   ....[7]....
        /*0068*/ 	.word	0xffffffff


	//   ....[8]....
        /*006c*/ 	.word	0xffffffff


	//   ....[9]....
        /*0070*/ 	.word	0xffffffff


	//----- nvinfo : EIATTR_COOP_GROUP_INSTR_OFFSETS
	.align		4
.L_41:
        /*0074*/ 	.byte	0x04, 0x28
        /*0076*/ 	.short	(.L_43 - .L_42)


	//   ....[0]....
.L_42:
        /*0078*/ 	.word	0x00000160


	//   ....[1]....
        /*007c*/ 	.word	0x000001a0


	//   ....[2]....
        /*0080*/ 	.word	0x000001e0


	//   ....[3]....
        /*0084*/ 	.word	0x00000200


	//   ....[4]....
        /*0088*/ 	.word	0x00000220


	//   ....[5]....
        /*008c*/ 	.word	0x00000300


	//   ....[6]....
        /*0090*/ 	.word	0x00000320


	//   ....[7]....
        /*0094*/ 	.word	0x00000340


	//   ....[8]....
        /*0098*/ 	.word	0x00000360


	//   ....[9]....
        /*009c*/ 	.word	0x00000380


	//----- nvinfo : EIATTR_VRC_CTA_INIT_COUNT
	.align		4
.L_43:
        /*00a0*/ 	.byte	0x02, 0x4a
	.zero		1
	.zero		1


	//----- nvinfo : EIATTR_EXIT_INSTR_OFFSETS
	.align		4
        /*00a4*/ 	.byte	0x04, 0x1c
        /*00a6*/ 	.short	(.L_45 - .L_44)


	//   ....[0]....
.L_44:
        /*00a8*/ 	.word	0x00000260


	//   ....[1]....
        /*00ac*/ 	.word	0x00000390


	//   ....[2]....
        /*00b0*/ 	.word	0x000003d0


	//----- nvinfo : EIATTR_CBANK_PARAM_SIZE
	.align		4
.L_45:
        /*00b4*/ 	.byte	0x03, 0x19
        /*00b6*/ 	.short	0x0014


	//----- nvinfo : EIATTR_PARAM_CBANK
	.align		4
        /*00b8*/ 	.byte	0x04, 0x0a
        /*00ba*/ 	.short	(.L_47 - .L_46)
	.align		4
.L_46:
        /*00bc*/ 	.word	index@(.nv.constant0._Z22compute_abs_max_kernelPKfPfi)
        /*00c0*/ 	.short	0x0380
        /*00c2*/ 	.short	0x0014


	//----- nvinfo : EIATTR_SW_WAR
	.align		4
.L_47:
        /*00c4*/ 	.byte	0x04, 0x36
        /*00c6*/ 	.short	(.L_49 - .L_48)
.L_48:
        /*00c8*/ 	.word	0x00000008
.L_49:


//--------------------- .nv.callgraph             --------------------------
	.section	.nv.callgraph,"",@"SHT_CUDA_CALLGRAPH"
	.align	4
	.sectionentsize	8
	.align		4
        /*0000*/ 	.word	0x00000000
	.align		4
        /*0004*/ 	.word	0xffffffff
	.align		4
        /*0008*/ 	.word	0x00000000
	.align		4
        /*000c*/ 	.word	0xfffffffe
	.align		4
        /*0010*/ 	.word	0x00000000
	.align		4
        /*0014*/ 	.word	0xfffffffd
	.align		4
        /*0018*/ 	.word	0x00000000
	.align		4
        /*001c*/ 	.word	0xfffffffc


//--------------------- .text._Z15quantize_kernelPKfPafi --------------------------
	.section	.text._Z15quantize_kernelPKfPafi,"ax",@progbits
	.align	128
        .global         _Z15quantize_kernelPKfPafi
        .type           _Z15quantize_kernelPKfPafi,@function
        .size           _Z15quantize_kernelPKfPafi,(.L_x_7 - _Z15quantize_kernelPKfPafi)
        .other          _Z15quantize_kernelPKfPafi,@"STO_CUDA_ENTRY STV_DEFAULT"
_Z15quantize_kernelPKfPafi:
.text._Z15quantize_kernelPKfPafi:
[----:B------:R-:W-:Y:S08]  /*0000*/  LDC R1, c[0x0][0x37c] ;  /* 0x0000df00ff017b82 */ /* 0x000ff00000000800 */
[----:B------:R-:W0:Y:S01]  /*0010*/  LDC R7, c[0x0][0x390] ;  /* 0x0000e400ff077b82 */ /* 0x000e220000000800 */
[----:B------:R-:W1:Y:S07]  /*0020*/  S2R R5, SR_TID.X ;  /* 0x0000000000057919 */ /* 0x000e6e0000002100 */
[----:B------:R-:W2:Y:S08]  /*0030*/  S2UR UR4, SR_CTAID.X ;  /* 0x00000000000479c3 */ /* 0x000eb00000002500 */
[----:B------:R-:W2:Y:S01]  /*0040*/  LDC R3, c[0x0][0x360] ;  /* 0x0000d800ff037b82 */ /* 0x000ea20000000800 */
[----:B0-----:R-:W-:-:S05]  /*0050*/  VIADD R0, R7, 0x1800000 ;  /* 0x0180000007007836 */ /* 0x001fca0000000000 */
[----:B------:R-:W-:-:S04]  /*0060*/  LOP3.LUT R0, R0, 0x7f800000, RZ, 0xc0, !PT ;  /* 0x7f80000000007812 */ /* 0x000fc800078ec0ff */
[----:B------:R-:W-:Y:S01]  /*0070*/  ISETP.GT.U32.AND P0, PT, R0, 0x1ffffff, PT ;  /* 0x01ffffff0000780c */ /* 0x000fe20003f04070 */
[----:B--2---:R-:W-:-:S04]  /*0080*/  IMAD R2, R3, UR4, RZ ;  /* 0x0000000403027c24 */ /* 0x004fc8000f8e02ff */
[----:B-1----:R-:W-:-:S08]  /*0090*/  IMAD R2, R2, 0x4, R5 ;  /* 0x0000000402027824 */ /* 0x002fd000078e0205 */
[----:B------:R-:W-:Y:S05]  /*00a0*/  @P0 BRA `(.L_x_0) ;  /* 0x00000000000c0947 */ /* 0x000fea0003800000 */
[----:B------:R-:W-:-:S07]  /*00b0*/  MOV R4, 0xd0 ;  /* 0x000000d000047802 */ /* 0x000fce0000000f00 */
[----:B------:R-:W-:Y:S05]  /*00c0*/  CALL.REL.NOINC `($__internal_0_$__cuda_sm20_rcp_rn_f32_slowpath) ;  /* 0x0000000400207944 */ /* 0x000fea0003c00000 */
[----:B------:R-:W-:Y:S05]  /*00d0*/  BRA `(.L_x_1) ;  /* 0x0000000000107947 */ /* 0x000fea0003800000 */
.L_x_0:
[----:B------:R-:W0:Y:S02]  /*00e0*/  MUFU.RCP R0, R7 ;  /* 0x0000000700007308 */ /* 0x000e240000001000 */
[----:B0-----:R-:W-:-:S04]  /*00f0*/  FFMA R4, R0, R7, -1 ;  /* 0xbf80000000047423 */ /* 0x001fc80000000007 */
[----:B------:R-:W-:-:S04]  /*0100*/  FADD.FTZ R5, -R4, -RZ ;  /* 0x800000ff04057221 */ /* 0x000fc80000010100 */
[----:B------:R-:W-:-:S07]  /*0110*/  FFMA R0, R0, R5, R0 ;  /* 0x0000000500007223 */ /* 0x000fce0000000000 */
.L_x_1:
[----:B------:R-:W0:Y:S01]  /*0120*/  LDCU UR6, c[0x0][0x394] ;  /* 0x00007280ff0677ac */ /* 0x000e220008000800 */
[C-C-:B------:R-:W-:Y:S01]  /*0130*/  IMAD.IADD R5, R2.reuse, 0x1, R3.reuse ;  /* 0x0000000102057824 */ /* 0x140fe200078e0203 */
[----:B------:R-:W1:Y:S03]  /*0140*/  LDCU.64 UR4, c[0x0][0x358] ;  /* 0x00006b00ff0477ac */ /* 0x000e660008000a00 */
[----:B------:R-:W-:Y:S01]  /*0150*/  IMAD.IADD R4, R5, 0x1, R3 ;  /* 0x0000000105047824 */ /* 0x000fe200078e0203 */
[----:B0-----:R-:W-:-:S04]  /*0160*/  ISETP.GE.AND P2, PT, R2, UR6, PT ;  /* 0x0000000602007c0c */ /* 0x001fc8000bf46270 */
[----:B------:R-:W-:Y:S02]  /*0170*/  ISETP.GE.U32.AND P0, PT, R4, UR6, PT ;  /* 0x0000000604007c0c */ /* 0x000fe4000bf06070 */
[----:B------:R-:W-:-:S07]  /*0180*/  ISETP.GE.U32.AND P1, PT, R5, UR6, PT ;  /* 0x0000000605007c0c */ /* 0x000fce000bf26070 */
[----:B------:R-:W0:Y:S08]  /*0190*/  @!P2 LDC.64 R6, c[0x0][0x380] ;  /* 0x0000e000ff06ab82 */ /* 0x000e300000000a00 */
[----:B------:R-:W2:Y:S08]  /*01a0*/  @!P0 LDC.64 R12, c[0x0][0x380] ;  /* 0x0000e000ff0c8b82 */ /* 0x000eb00000000a00 */
[----:B------:R-:W3:Y:S01]  /*01b0*/  @!P1 LDC.64 R10, c[0x0][0x380] ;  /* 0x0000e000ff0a9b82 */ /* 0x000ee20000000a00 */
[----:B0-----:R-:W-:-:S06]  /*01c0*/  @!P2 IMAD.WIDE R6, R2, 0x4, R6 ;  /* 0x000000040206a825 */ /* 0x001fcc00078e0206 */
[----:B-1----:R-:W4:Y:S01]  /*01d0*/  @!P2 LDG.E.CONSTANT R7, desc[UR4][R6.64] ;  /* 0x000000040607a981 */ /* 0x002f22000c1e9900 */
[----:B--2---:R-:W-:-:S06]  /*01e0*/  @!P0 IMAD.WIDE.U32 R12, R4, 0x4, R12 ;  /* 0x00000004040c8825 */ /* 0x004fcc00078e000c */
[----:B------:R-:W2:Y:S01]  /*01f0*/  @!P0 LDG.E.CONSTANT R13, desc[UR4][R12.64] ;  /* 0x000000040c0d8981 */ /* 0x000ea2000c1e9900 */
[----:B---3--:R-:W-:-:S06]  /*0200*/  @!P1 IMAD.WIDE.U32 R10, R5, 0x4, R10 ;  /* 0x00000004050a9825 */ /* 0x008fcc00078e000a */
[----:B------:R-:W3:Y:S01]  /*0210*/  @!P1 LDG.E.CONSTANT R11, desc[UR4][R10.64] ;  /* 0x000000040a0b9981 */ /* 0x000ee2000c1e9900 */
[----:B------:R-:W-:Y:S02]  /*0220*/  @!P2 IMAD.MOV.U32 R17, RZ, RZ, 0x3f000000 ;  /* 0x3f000000ff11a424 */ /* 0x000fe400078e00ff */
[----:B------:R-:W-:Y:S02]  /*0230*/  @!P1 IMAD.MOV.U32 R18, RZ, RZ, 0x3f000000 ;  /* 0x3f000000ff129424 */ /* 0x000fe400078e00ff */
[----:B------:R-:W-:Y:S02]  /*0240*/  IMAD.IADD R19, R4, 0x1, R3 ;  /* 0x0000000104137824 */ /* 0x000fe400078e0203 */
[-C--:B----4-:R-:W-:Y:S02]  /*0250*/  @!P2 FMUL R8, R7, R0.reuse ;  /* 0x000000000708a220 */ /* 0x090fe40000400000 */
[----:B------:R-:W0:Y:S03]  /*0260*/  @!P1 LDC.64 R6, c[0x0][0x388] ;  /* 0x0000e200ff069b82 */ /* 0x000e260000000a00 */
[----:B------:R-:W-:Y:S01]  /*0270*/  @!P2 FMNMX R14, R8, -128, !PT ;  /* 0xc3000000080ea809 */ /* 0x000fe20007800000 */
[----:B--2---:R-:W-:-:S04]  /*0280*/  @!P0 FMUL R16, R13, R0 ;  /* 0x000000000d108220 */ /* 0x004fc80000400000 */
[----:B------:R-:W1:Y:S01]  /*0290*/  @!P2 LDC.64 R8, c[0x0][0x388] ;  /* 0x0000e200ff08ab82 */ /* 0x000e620000000a00 */
[----:B------:R-:W-:Y:S01]  /*02a0*/  @!P2 FMNMX R14, R14, 127, PT ;  /* 0x42fe00000e0ea809 */ /* 0x000fe20003800000 */
[----:B---3--:R-:W-:Y:S01]  /*02b0*/  @!P1 FMUL R15, R11, R0 ;  /* 0x000000000b0f9220 */ /* 0x008fe20000400000 */
[----:B------:R-:W-:-:S05]  /*02c0*/  @!P0 FMNMX R16, R16, -128, !PT ;  /* 0xc300000010108809 */ /* 0x000fca0007800000 */
[----:B------:R-:W2:Y:S01]  /*02d0*/  @!P0 LDC.64 R10, c[0x0][0x388] ;  /* 0x0000e200ff0a8b82 */ /* 0x000ea20000000a00 */
[----:B------:R-:W-:Y:S02]  /*02e0*/  @!P2 LOP3.LUT R13, R17, 0x80000000, R14, 0xb8, !PT ;  /* 0x80000000110da812 */ /* 0x000fe400078eb80e */
[----:B------:R-:W-:Y:S01]  /*02f0*/  @!P1 FMNMX R15, R15, -128, !PT ;  /* 0xc30000000f0f9809 */ /* 0x000fe20007800000 */
[----:B------:R-:W-:Y:S01]  /*0300*/  @!P0 IMAD.MOV.U32 R17, RZ, RZ, 0x3f000000 ;  /* 0x3f000000ff118424 */ /* 0x000fe200078e00ff */
[----:B------:R-:W-:Y:S02]  /*0310*/  @!P0 FMNMX R16, R16, 127, PT ;  /* 0x42fe000010108809 */ /* 0x000fe40003800000 */
[----:B------:R-:W-:Y:S02]  /*0320*/  @!P1 FMNMX R15, R15, 127, PT ;  /* 0x42fe00000f0f9809 */ /* 0x000fe40003800000 */
[----:B------:R-:W-:Y:S02]  /*0330*/  @!P0 LOP3.LUT R17, R17, 0x80000000, R16, 0xb8, !PT ;  /* 0x8000000011118812 */ /* 0x000fe400078eb810 */
[----:B------:R-:W-:Y:S01]  /*0340*/  @!P1 LOP3.LUT R12, R18, 0x80000000, R15, 0xb8, !PT ;  /* 0x80000000120c9812 */ /* 0x000fe200078eb80f */
[----:B------:R-:W-:-:S02]  /*0350*/  @!P2 FADD.RZ R13, R14, R13 ;  /* 0x0000000d0e0da221 */ /* 0x000fc4000000c000 */
[----:B------:R-:W-:Y:S02]  /*0360*/  @!P0 FADD.RZ R17, R16, R17 ;  /* 0x0000001110118221 */ /* 0x000fe4000000c000 */
[----:B------:R-:W-:Y:S01]  /*0370*/  @!P1 FADD.RZ R12, R15, R12 ;  /* 0x0000000c0f0c9221 */ /* 0x000fe2000000c000 */
[----:B0-----:R-:W-:Y:S01]  /*0380*/  @!P1 IADD3 R6, P4, PT, R5, R6, RZ ;  /* 0x0000000605069210 */ /* 0x001fe20007f9e0ff */
[----:B------:R-:W0:Y:S01]  /*0390*/  @!P2 F2I.TRUNC.NTZ R13, R13 ;  /* 0x0000000d000da305 */ /* 0x000e22000020f100 */
[----:B-1----:R-:W-:-:S03]  /*03a0*/  @!P2 IADD3 R8, P3, PT, R2, R8, RZ ;  /* 0x000000080208a210 */ /* 0x002fc60007f7e0ff */
[----:B------:R-:W-:-:S04]  /*03b0*/  @!P1 IMAD.X R7, RZ, RZ, R7, P4 ;  /* 0x000000ffff079224 */ /* 0x000fc800020e0607 */
[----:B------:R-:W1:Y:S01]  /*03c0*/  @!P1 F2I.TRUNC.NTZ R15, R12 ;  /* 0x0000000c000f9305 */ /* 0x000e62000020f100 */
[----:B------:R-:W-:Y:S02]  /*03d0*/  ISETP.GE.U32.AND P4, PT, R19, UR6, PT ;  /* 0x0000000613007c0c */ /* 0x000fe4000bf86070 */
[----:B------:R-:W-:-:S05]  /*03e0*/  @!P2 LEA.HI.X.SX32 R9, R2, R9, 0x1, P3 ;  /* 0x000000090209a211 */ /* 0x000fca00018f0eff */
[----:B------:R-:W3:Y:S01]  /*03f0*/  @!P0 F2I.TRUNC.NTZ R17, R17 ;  /* 0x0000001100118305 */ /* 0x000ee2000020f100 */
[----:B--2---:R-:W-:Y:S01]  /*0400*/  @!P0 IADD3 R4, P3, PT, R4, R10, RZ ;  /* 0x0000000a04048210 */ /* 0x004fe20007f7e0ff */
[----:B0-----:R0:W-:Y:S04]  /*0410*/  @!P2 STG.E.U8 desc[UR4][R8.64], R13 ;  /* 0x0000000d0800a986 */ /* 0x0011e8000c101104 */
[----:B------:R-:W-:Y:S01]  /*0420*/  @!P0 IMAD.X R5, RZ, RZ, R11, P3 ;  /* 0x000000ffff058224 */ /* 0x000fe200018e060b */
[----:B-1----:R0:W-:Y:S04]  /*0430*/  @!P1 STG.E.U8 desc[UR4][R6.64], R15 ;  /* 0x0000000f06009986 */ /* 0x0021e8000c101104 */
[----:B---3--:R0:W-:Y:S01]  /*0440*/  @!P0 STG.E.U8 desc[UR4][R4.64], R17 ;  /* 0x0000001104008986 */ /* 0x0081e2000c101104 */
[----:B------:R-:W-:Y:S05]  /*0450*/  @P4 EXIT ;  /* 0x000000000000494d */ /* 0x000fea0003800000 */
[----:B------:R-:W1:Y:S01]  /*0460*/  LDC.64 R2, c[0x0][0x380] ;  /* 0x0000e000ff027b82 */ /* 0x000e620000000a00 */
[----:B0-----:R-:W-:Y:S01]  /*0470*/  IMAD.MOV.U32 R5, RZ, RZ, 0x3f000000 ;  /* 0x3f000000ff057424 */ /* 0x001fe200078e00ff */
[----:B------:R-:W0:Y:S01]  /*0480*/  LDCU.64 UR6, c[0x0][0x388] ;  /* 0x00007100ff0677ac */ /* 0x000e220008000a00 */
[----:B-1----:R-:W-:-:S06]  /*0490*/  IMAD.WIDE.U32 R2, R19, 0x4, R2 ;  /* 0x0000000413027825 */ /* 0x002fcc00078e0002 */
[----:B------:R-:W2:Y:S01]  /*04a0*/  LDG.E.CONSTANT R3, desc[UR4][R2.64] ;  /* 0x0000000402037981 */ /* 0x000ea2000c1e9900 */
[----:B0-----:R-:W-:Y:S01]  /*04b0*/  IADD3 R4, P0, PT, R19, UR6, RZ ;  /* 0x0000000613047c10 */ /* 0x001fe2000ff1e0ff */
[----:B--2---:R-:W-:-:S05]  /*04c0*/  FMUL R0, R3, R0 ;  /* 0x0000000003007220 */ /* 0x004fca0000400000 */
[----:B------:R-:W-:-:S04]  /*04d0*/  FMNMX R0, R0, -128, !PT ;  /* 0xc300000000007809 */ /* 0x000fc80007800000 */
[----:B------:R-:W-:-:S04]  /*04e0*/  FMNMX R0, R0, 127, PT ;  /* 0x42fe000000007809 */ /* 0x000fc80003800000 */
[----:B------:R-:W-:-:S05]  /*04f0*/  LOP3.LUT R5, R5, 0x80000000, R0, 0xb8, !PT ;  /* 0x8000000005057812 */ /* 0x000fca00078eb800 */
[----:B------:R-:W-:Y:S01]  /*0500*/  FADD.RZ R0, R0, R5 ;  /* 0x0000000500007221 */ /* 0x000fe2000000c000 */
[----:B------:R-:W-:-:S03]  /*0510*/  IADD3.X R5, PT, PT, RZ, UR7, RZ, P0, !PT ;  /* 0x00000007ff057c10 */ /* 0x000fc600087fe4ff */
[----:B------:R-:W0:Y:S02]  /*0520*/  F2I.TRUNC.NTZ R7, R0 ;  /* 0x0000000000077305 */ /* 0x000e24000020f100 */
[----:B0-----:R-:W-:Y:S01]  /*0530*/  STG.E.U8 desc[UR4][R4.64], R7 ;  /* 0x0000000704007986 */ /* 0x001fe2000c101104 */
[----:B------:R-:W-:Y:S05]  /*0540*/  EXIT ;  /* 0x000000000000794d */ /* 0x000fea0003800000 */
        .weak           $__internal_0_$__cuda_sm20_rcp_rn_f32_slowpath
        .type           $__internal_0_$__cuda_sm20_rcp_rn_f32_slowpath,@function
        .size           $__internal_0_$__cuda_sm20_rcp_rn_f32_slowpath,(.L_x_7 - $__internal_0_$__cuda_sm20_rcp_rn_f32_slowpath)
$__internal_0_$__cuda_sm20_rcp_rn_f32_slowpath:
[----:B------:R-:W0:Y:S02]  /*0550*/  LDC R0, c[0x0][0x390] ;  /* 0x0000e400ff007b82 */ /* 0x000e240000000800 */
[----:B0-----:R-:W-:-:S05]  /*0560*/  IMAD.SHL.U32 R6, R0, 0x2, RZ ;  /* 0x0000000200067824 */ /* 0x001fca00078e00ff */
[----:B------:R-:W-:-:S04]  /*0570*/  SHF.R.U32.HI R5, RZ, 0x18, R6 ;  /* 0x00000018ff057819 */ /* 0x000fc80000011606 */
[----:B------:R-:W-:-:S13]  /*0580*/  ISETP.NE.U32.AND P0, PT, R5, RZ, PT ;  /* 0x000000ff0500720c */ /* 0x000fda0003f05070 */
[----:B------:R-:W-:Y:S05]  /*0590*/  @P0 BRA `(.L_x_2) ;  /* 0x0000000000280947 */ /* 0x000fea0003800000 */
[----:B------:R-:W-:-:S13]  /*05a0*/  ISETP.NE.AND P0, PT, R6, RZ, PT ;  /* 0x000000ff0600720c */ /* 0x000fda0003f05270 */
[----:B------:R2:W3:Y:S01]  /*05b0*/  @!P0 MUFU.RCP R5, R0 ;  /* 0x0000000000058308 */ /* 0x0004e20000001000 */
[----:B------:R-:W-:Y:S05]  /*05c0*/  @!P0 BRA `(.L_x_3) ;  /* 0x0000000000a48947 */ /* 0x000fea0003800000 */
[----:B------:R-:W-:-:S04]  /*05d0*/  FFMA R6, R0, 1.84467440737095516160e+19, RZ ;  /* 0x5f80000000067823 */ /* 0x000fc800000000ff */
[----:B---3--:R-:W2:Y:S02]  /*05e0*/  MUFU.RCP R5, R6 ;  /* 0x0000000600057308 */ /* 0x008ea40000001000 */
[----:B--2---:R-:W-:-:S04]  /*05f0*/  FFMA R0, R6, R5, -1 ;  /* 0xbf80000006007423 */ /* 0x004fc80000000005 */
[----:B------:R-:W-:-:S04]  /*0600*/  FADD.FTZ R0, -R0, -RZ ;  /* 0x800000ff00007221 */ /* 0x000fc80000010100 */
[----:B------:R-:W-:-:S04]  /*0610*/  FFMA R0, R5, R0, R5 ;  /* 0x0000000005007223 */ /* 0x000fc80000000005 */
[----:B------:R-:W-:Y:S01]  /*0620*/  FFMA R5, R0, 1.84467440737095516160e+19, RZ ;  /* 0x5f80000000057823 */ /* 0x000fe200000000ff */
[----:B------:R-:W-:Y:S06]  /*0630*/  BRA `(.L_x_3) ;  /* 0x0000000000887947 */ /* 0x000fec0003800000 */
.L_x_2:
[----:B------:R-:W-:-:S05]  /*0640*/  VIADD R6, R5, 0xffffff03 ;  /* 0xffffff0305067836 */ /* 0x000fca0000000000 */
[----:B------:R-:W-:-:S13]  /*0650*/  ISETP.GT.U32.AND P0, PT, R6, 0x1, PT ;  /* 0x000000010600780c */ /* 0x000fda0003f04070 */
[----:B------:R-:W-:Y:S05]  /*0660*/  @P0 BRA `(.L_x_4) ;  /* 0x0000000000780947 */ /* 0x000fea0003800000 */
[----:B------:R-:W-:Y:S01]  /*0670*/  LOP3.LUT R7, R0, 0x7fffff, RZ, 0xc0, !PT ;  /* 0x007fffff00077812 */ /* 0x000fe200078ec0ff */
[----:B------:R-:W-:-:S03]  /*0680*/  IMAD.MOV.U32 R11, RZ, RZ, 0x3 ;  /* 0x00000003ff0b7424 */ /* 0x000fc600078e00ff */
[----:B------:R-:W-:Y:S02]  /*0690*/  LOP3.LUT R7, R7, 0x3f800000, RZ, 0xfc, !PT ;  /* 0x3f80000007077812 */ /* 0x000fe400078efcff */
[----:B------:R-:W-:Y:S02]  /*06a0*/  SHF.L.U32 R12, R11, R6, RZ ;  /* 0x000000060b0c7219 */ /* 0x000fe400000006ff */
[----:B------:R-:W0:Y:S02]  /*06b0*/  MUFU.RCP R8, R7 ;  /* 0x0000000700087308 */ /* 0x000e240000001000 */
[----:B0-----:R-:W-:-:S04]  /*06c0*/  FFMA R9, R7, R8, -1 ;  /* 0xbf80000007097423 */ /* 0x001fc80000000008 */
[----:B------:R-:W-:-:S04]  /*06d0*/  FADD.FTZ R9, -R9, -RZ ;  /* 0x800000ff09097221 */ /* 0x000fc80000010100 */
[CCC-:B------:R-:W-:Y:S01]  /*06e0*/  FFMA.RM R10, R8.reuse, R9.reuse, R8.reuse ;  /* 0x00000009080a7223 */ /* 0x1c0fe20000004008 */
[----:B------:R-:W-:-:S04]  /*06f0*/  FFMA.RP R9, R8, R9, R8 ;  /* 0x0000000908097223 */ /* 0x000fc80000008008 */
[C---:B------:R-:W-:Y:S02]  /*0700*/  LOP3.LUT R8, R10.reuse, 0x7fffff, RZ, 0xc0, !PT ;  /* 0x007fffff0a087812 */ /* 0x040fe400078ec0ff */
[----:B------:R-:W-:Y:S02]  /*0710*/  FSETP.NEU.FTZ.AND P0, PT, R10, R9, PT ;  /* 0x000000090a00720b */ /* 0x000fe40003f1d000 */
[----:B------:R-:W-:Y:S02]  /*0720*/  LOP3.LUT R9, R8, 0x800000, RZ, 0xfc, !PT ;  /* 0x0080000008097812 */ /* 0x000fe400078efcff */
[----:B------:R-:W-:Y:S02]  /*0730*/  SEL R8, RZ, 0xffffffff, !P0 ;  /* 0xffffffffff087807 */ /* 0x000fe40004000000 */
[----:B------:R-:W-:-:S03]  /*0740*/  LOP3.LUT R7, R12, R9, RZ, 0xc0, !PT ;  /* 0x000000090c077212 */ /* 0x000fc600078ec0ff */
[----:B------:R-:W-:Y:S01]  /*0750*/  IMAD.MOV R8, RZ, RZ, -R8 ;  /* 0x000000ffff087224 */ /* 0x000fe200078e0a08 */
[----:B------:R-:W-:-:S04]  /*0760*/  SHF.R.U32.HI R7, RZ, R6, R7 ;  /* 0x00000006ff077219 */ /* 0x000fc80000011607 */
[----:B------:R-:W-:Y:S02]  /*0770*/  LOP3.LUT P1, RZ, R8, R6, R9, 0xf8, !PT ;  /* 0x0000000608ff7212 */ /* 0x000fe4000782f809 */
[C---:B------:R-:W-:Y:S02]  /*0780*/  LOP3.LUT P0, RZ, R7.reuse, 0x1, RZ, 0xc0, !PT ;  /* 0x0000000107ff7812 */ /* 0x040fe4000780c0ff */
[----:B------:R-:W-:-:S04]  /*0790*/  LOP3.LUT P2, RZ, R7, 0x2, RZ, 0xc0, !PT ;  /* 0x0000000207ff7812 */ /* 0x000fc8000784c0ff */
[----:B------:R-:W-:Y:S02]  /*07a0*/  PLOP3.LUT P0, PT, P0, P1, P2, 0xe0, 0x0 ;  /* 0x000000000000781c */ /* 0x000fe40000703c20 */
[----:B------:R-:W-:Y:S02]  /*07b0*/  LOP3.LUT P1, RZ, R0, 0x7fffff, RZ, 0xc0, !PT ;  /* 0x007fffff00ff7812 */ /* 0x000fe4000782c0ff */
[----:B------:R-:W-:-:S05]  /*07c0*/  SEL R6, RZ, 0x1, !P0 ;  /* 0x00000001ff067807 */ /* 0x000fca0004000000 */
[----:B------:R-:W-:-:S05]  /*07d0*/  IMAD.MOV R6, RZ, RZ, -R6 ;  /* 0x000000ffff067224 */ /* 0x000fca00078e0a06 */
[----:B------:R-:W-:Y:S02]  /*07e0*/  ISETP.GE.AND P0, PT, R6, RZ, PT ;  /* 0x000000ff0600720c */ /* 0x000fe40003f06270 */
[----:B------:R-:W-:-:S04]  /*07f0*/  IADD3 R6, PT, PT, R5, -0xfc, RZ ;  /* 0xffffff0405067810 */ /* 0x000fc80007ffe0ff */
[----:B------:R-:W-:-:S07]  /*0800*/  SHF.R.U32.HI R5, RZ, R6, R9 ;  /* 0x00000006ff057219 */ /* 0x000fce0000011609 */
[----:B------:R-:W-:-:S04]  /*0810*/  @!P0 VIADD R5, R5, 0x1 ;  /* 0x0000000105058836 */ /* 0x000fc80000000000 */
[----:B------:R-:W-:-:S05]  /*0820*/  @!P1 IMAD.SHL.U32 R5, R5, 0x2, RZ ;  /* 0x0000000205059824 */ /* 0x000fca00078e00ff */
[----:B------:R-:W-:Y:S01]  /*0830*/  LOP3.LUT R5, R5, 0x80000000, R0, 0xf8, !PT ;  /* 0x8000000005057812 */ /* 0x000fe200078ef800 */
[----:B------:R-:W-:Y:S06]  /*0840*/  BRA `(.L_x_3) ;  /* 0x0000000000047947 */ /* 0x000fec0003800000 */
.L_x_4:
[----:B------:R0:W1:Y:S02]  /*0850*/  MUFU.RCP R5, R0 ;  /* 0x0000000000057308 */ /* 0x0000640000001000 */
.L_x_3:
[----:B0123--:R-:W-:Y:S02]  /*0860*/  IMAD.MOV.U32 R0, RZ, RZ, R5 ;  /* 0x000000ffff007224 */ /* 0x00ffe400078e0005 */
[----:B------:R-:W-:-:S04]  /*0870*/  IMAD.MOV.U32 R5, RZ, RZ, 0x0 ;  /* 0x00000000ff057424 */ /* 0x000fc800078e00ff */
[----:B------:R-:W-:Y:S05]  /*0880*/  RET.REL.NODEC R4 `(_Z15quantize_kernelPKfPafi) ;  /* 0xfffffff404dc7950 */ /* 0x000fea0003c3ffff */
.L_x_5:
[----:B------:R-:W-:-:S00]  /*0890*/  BRA `(.L_x_5) ;  /* 0xfffffffc00fc7947 */ /* 0x000fc0000383ffff */
[----:B------:R-:W-:-:S00]  /*08a0*/  NOP ;  /* 0x0000000000007918 */ /* 0x000fc00000000000 */
        /* <DEDUP_REMOVED lines=13> */
.L_x_7:


//--------------------- .text._Z22compute_abs_max_kernelPKfPfi --------------------------
	.section	.text._Z22compute_abs_max_kernelPKfPfi,"ax",@progbits
	.align	128
        .global         _Z22compute_abs_max_kernelPKfPfi
        .type           _Z22compute_abs_max_kernelPKfPfi,@function
        .size           _Z22compute_abs_max_kernelPKfPfi,(.L_x_9 - _Z22compute_abs_max_kernelPKfPfi)
        .other          _Z22compute_abs_max_kernelPKfPfi,@"STO_CUDA_ENTRY STV_DEFAULT"
_Z22compute_abs_max_kernelPKfPfi:
.text._Z22compute_abs_max_kernelPKfPfi:
[----:B------:R-:W-:Y:S01]  /*0000*/  LDC R1, c[0x0][0x37c] ;  /* 0x0000df00ff017b82 */ /* 0x000fe20000000800 */
[----:B------:R-:W0:Y:S07]  /*0010*/  S2R R0, SR_TID.X ;  /* 0x0000000000007919 */ /* 0x000e2e0000002100 */
[----:B------:R-:W1:Y:S01]  /*0020*/  S2UR UR4, SR_CTAID.X ;  /* 0x00000000000479c3 */ /* 0x000e620000002500 */
[----:B------:R-:W2:Y:S07]  /*0030*/  LDCU UR5, c[0x0][0x390] ;  /* 0x00007200ff0577ac */ /* 0x000eae0008000800 */
[----:B------:R-:W1:Y:S02]  /*0040*/  LDC R2, c[0x0][0x360] ;  /* 0x0000d800ff027b82 */ /* 0x000e640000000800 */
[----:B-1----:R-:W-:-:S04]  /*0050*/  IMAD R3, R2, UR4, RZ ;  /* 0x0000000402037c24 */ /* 0x002fc8000f8e02ff */
[----:B0-----:R-:W-:-:S04]  /*0060*/  IMAD R3, R3, 0x2, R0 ;  /* 0x0000000203037824 */ /* 0x001fc800078e0200 */
[C---:B------:R-:W-:Y:S01]  /*0070*/  IMAD.IADD R9, R3.reuse, 0x1, R2 ;  /* 0x0000000103097824 */ /* 0x040fe200078e0202 */
[----:B--2---:R-:W-:-:S04]  /*0080*/  ISETP.GE.AND P0, PT, R3, UR5, PT ;  /* 0x0000000503007c0c */ /* 0x004fc8000bf06270 */
[----:B------:R-:W-:Y:S01]  /*0090*/  ISETP.GE.U32.AND P1, PT, R9, UR5, PT ;  /* 0x0000000509007c0c */ /* 0x000fe2000bf26070 */
[----:B------:R-:W0:Y:S08]  /*00a0*/  LDCU.64 UR4, c[0x0][0x358] ;  /* 0x00006b00ff0477ac */ /* 0x000e300008000a00 */
[----:B------:R-:W1:Y:S08]  /*00b0*/  @!P0 LDC.64 R4, c[0x0][0x380] ;  /* 0x0000e000ff048b82 */ /* 0x000e700000000a00 */
[----:B------:R-:W2:Y:S01]  /*00c0*/  @!P1 LDC.64 R6, c[0x0][0x380] ;  /* 0x0000e000ff069b82 */ /* 0x000ea20000000a00 */
[----:B-1----:R-:W-:-:S06]  /*00d0*/  @!P0 IMAD.WIDE R4, R3, 0x4, R4 ;  /* 0x0000000403048825 */ /* 0x002fcc00078e0204 */
[----:B0-----:R-:W3:Y:S01]  /*00e0*/  @!P0 LDG.E.CONSTANT R4, desc[UR4][R4.64] ;  /* 0x0000000404048981 */ /* 0x001ee2000c1e9900 */
[----:B--2---:R-:W-:-:S06]  /*00f0*/  @!P1 IMAD.WIDE.U32 R6, R9, 0x4, R6 ;  /* 0x0000000409069825 */ /* 0x004fcc00078e0006 */
[----:B------:R-:W2:Y:S01]  /*0100*/  @!P1 LDG.E.CONSTANT R6, desc[UR4][R6.64] ;  /* 0x0000000406069981 */ /* 0x000ea2000c1e9900 */
[----:B------:R-:W-:Y:S02]  /*0110*/  IMAD.MOV.U32 R3, RZ, RZ, RZ ;  /* 0x000000ffff037224 */ /* 0x000fe400078e00ff */
[----:B---3--:R-:W-:Y:S01]  /*0120*/  @!P0 FADD R3, |R4|, -RZ ;  /* 0x800000ff04038221 */ /* 0x008fe20000000200 */
[----:B------:R-:W-:-:S04]  /*0130*/  LOP3.LUT P0, RZ, R0, 0x1f, RZ, 0xc0, !PT ;  /* 0x0000001f00ff7812 */ /* 0x000fc8000780c0ff */
[----:B--2---:R-:W-:Y:S02]  /*0140*/  @!P1 FMNMX R3, R3, |R6|, !PT ;  /* 0x4000000603039209 */ /* 0x004fe40007800000 */
[----:B------:R-:W-:-:S03]  /*0150*/  ISETP.GT.U32.AND P1, PT, R0, 0x1f, PT ;  /* 0x0000001f0000780c */ /* 0x000fc60003f24070 */
[----:B------:R-:W0:Y:S04]  /*0160*/  SHFL.DOWN PT, R8, R3, 0x10, 0x1f ;  /* 0x0a001f0003087f89 */ /* 0x000e2800000e0000 */
[----:B------:R-:W1:Y:S01]  /*0170*/  @!P0 S2R R6, SR_CgaCtaId ;  /* 0x0000000000068919 */ /* 0x000e620000008800 */
[----:B0-----:R-:W-:Y:S02]  /*0180*/  FMNMX R8, R8, R3, !PT ;  /* 0x0000000308087209 */ /* 0x001fe40007800000 */
[----:B------:R-:W-:-:S03]  /*0190*/  @!P0 MOV R3, 0x400 ;  /* 0x0000040000038802 */ /* 0x000fc60000000f00 */
[----:B------:R-:W0:Y:S01]  /*01a0*/  SHFL.DOWN PT, R9, R8, 0x8, 0x1f ;  /* 0x09001f0008097f89 */ /* 0x000e2200000e0000 */
[----:B-1----:R-:W-:-:S04]  /*01b0*/  @!P0 LEA R3, R6, R3, 0x18 ;  /* 0x0000000306038211 */ /* 0x002fc800078ec0ff */
[----:B------:R-:W-:Y:S02]  /*01c0*/  @!P0 LEA.HI R3, R0, R3, RZ, 0x1d ;  /* 0x0000000300038211 */ /* 0x000fe400078fe8ff */
[----:B0-----:R-:W-:-:S05]  /*01d0*/  FMNMX R9, R8, R9, !PT ;  /* 0x0000000908097209 */ /* 0x001fca0007800000 */
[----:B------:R-:W0:Y:S02]  /*01e0*/  SHFL.DOWN PT, R10, R9, 0x4, 0x1f ;  /* 0x08801f00090a7f89 */ /* 0x000e2400000e0000 */
[----:B0-----:R-:W-:-:S05]  /*01f0*/  FMNMX R10, R9, R10, !PT ;  /* 0x0000000a090a7209 */ /* 0x001fca0007800000 */
[----:B------:R-:W0:Y:S02]  /*0200*/  SHFL.DOWN PT, R5, R10, 0x2, 0x1f ;  /* 0x08401f000a057f89 */ /* 0x000e2400000e0000 */
[----:B0-----:R-:W-:-:S05]  /*0210*/  FMNMX R5, R10, R5, !PT ;  /* 0x000000050a057209 */ /* 0x001fca0007800000 */
[----:B------:R-:W0:Y:S02]  /*0220*/  SHFL.DOWN PT, R4, R5, 0x1, 0x1f ;  /* 0x08201f0005047f89 */ /* 0x000e2400000e0000 */
[----:B0-----:R-:W-:-:S05]  /*0230*/  FMNMX R4, R5, R4, !PT ;  /* 0x0000000405047209 */ /* 0x001fca0007800000 */
[----:B------:R0:W-:Y:S01]  /*0240*/  @!P0 STS [R3], R4 ;  /* 0x0000000403008388 */ /* 0x0001e20000000800 */
[----:B------:R-:W-:Y:S06]  /*0250*/  BAR.SYNC.DEFER_BLOCKING 0x0 ;  /* 0x0000000000007b1d */ /* 0x000fec0000010000 */
[----:B------:R-:W-:Y:S05]  /*0260*/  @P1 EXIT ;  /* 0x000000000000194d */ /* 0x000fea0003800000 */
[----:B0-----:R-:W-:-:S04]  /*0270*/  SHF.R.U32.HI R3, RZ, 0x5, R2 ;  /* 0x00000005ff037819 */ /* 0x001fc80000011602 */
[----:B------:R-:W-:-:S13]  /*0280*/  ISETP.GE.U32.AND P0, PT, R0, R3, PT ;  /* 0x000000030000720c */ /* 0x000fda0003f06070 */
[----:B------:R-:W0:Y:S01]  /*0290*/  @!P0 S2R R3, SR_CgaCtaId ;  /* 0x0000000000038919 */ /* 0x000e220000008800 */
[----:B------:R-:W-:-:S04]  /*02a0*/  @!P0 MOV R2, 0x400 ;  /* 0x0000040000028802 */ /* 0x000fc80000000f00 */
[----:B0-----:R-:W-:Y:S01]  /*02b0*/  @!P0 LEA R3, R3, R2, 0x18 ;  /* 0x0000000203038211 */ /* 0x001fe200078ec0ff */
[----:B------:R-:W-:-:S04]  /*02c0*/  IMAD.MOV.U32 R2, RZ, RZ, RZ ;  /* 0x000000ffff027224 */ /* 0x000fc800078e00ff */
[----:B------:R-:W-:-:S05]  /*02d0*/  @!P0 IMAD R3, R0, 0x4, R3 ;  /* 0x0000000400038824 */ /* 0x000fca00078e0203 */
[----:B------:R-:W0:Y:S01]  /*02e0*/  @!P0 LDS R2, [R3] ;  /* 0x0000000003028984 */ /* 0x000e220000000800 */
[----:B------:R-:W-:-:S03]  /*02f0*/  ISETP.NE.AND P0, PT, R0, RZ, PT ;  /* 0x000000ff0000720c */ /* 0x000fc60003f05270 */
[----:B0-----:R-:W0:Y:S02]  /*0300*/  SHFL.DOWN PT, R5, R2, 0x10, 0x1f ;  /* 0x0a001f0002057f89 */ /* 0x001e2400000e0000 */
[----:B0-----:R-:W-:-:S05]  /*0310*/  FMNMX R5, R5, R2, !PT ;  /* 0x0000000205057209 */ /* 0x001fca0007800000 */
[----:B------:R-:W0:Y:S02]  /*0320*/  SHFL.DOWN PT, R4, R5, 0x8, 0x1f ;  /* 0x09001f0005047f89 */ /* 0x000e2400000e0000 */
[----:B0-----:R-:W-:-:S05]  /*0330*/  FMNMX R4, R5, R4, !PT ;  /* 0x0000000405047209 */ /* 0x001fca0007800000 */
[----:B------:R-:W0:Y:S02]  /*0340*/  SHFL.DOWN PT, R7, R4, 0x4, 0x1f ;  /* 0x08801f0004077f89 */ /* 0x000e2400000e0000 */
[----:B0-----:R-:W-:-:S05]  /*0350*/  FMNMX R7, R4, R7, !PT ;  /* 0x0000000704077209 */ /* 0x001fca0007800000 */
[----:B------:R-:W0:Y:S02]  /*0360*/  SHFL.DOWN PT, R6, R7, 0x2, 0x1f ;  /* 0x08401f0007067f89 */ /* 0x000e2400000e0000 */
[----:B0-----:R-:W-:-:S05]  /*0370*/  FMNMX R6, R7, R6, !PT ;  /* 0x0000000607067209 */ /* 0x001fca0007800000 */
[----:B------:R0:W1:Y:S01]  /*0380*/  SHFL.DOWN PT, R9, R6, 0x1, 0x1f ;  /* 0x08201f0006097f89 */ /* 0x00006200000e0000 */
[----:B------:R-:W-:Y:S05]  /*0390*/  @P0 EXIT ;  /* 0x000000000000094d */ /* 0x000fea0003800000 */
[----:B------:R-:W2:Y:S01]  /*03a0*/  LDC.64 R2, c[0x0][0x388] ;  /* 0x0000e200ff027b82 */ /* 0x000ea20000000a00 */
[----:B-1----:R-:W-:-:S05]  /*03b0*/  FMNMX R9, R6, R9, !PT ;  /* 0x0000000906097209 */ /* 0x002fca0007800000 */
[----:B--2---:R-:W-:Y:S01]  /*03c0*/  REDG.E.MAX.S32.STRONG.GPU desc[UR4][R2.64], R9 ;  /* 0x000000090200798e */ /* 0x004fe2000d12e304 */
[----:B------:R-:W-:Y:S05]  /*03d0*/  EXIT ;  /* 0x000000000000794d */ /* 0x000fea0003800000 */
.L_x_6:
        /* <DEDUP_REMOVED lines=10> */
.L_x_9:


//--------------------- .nv.shared._Z15quantize_kernelPKfPafi --------------------------
	.section	.nv.shared._Z15quantize_kernelPKfPafi,"aw",@nobits
	.sectionflags	@""
	.align	16
	.zero		1024


//--------------------- .nv.shared.reserved.0     --------------------------
	.section	.nv.shared.reserved.0,"aw",@nobits
	.weak		__nv_reservedSMEM_offset_0_alias
	.size		__nv_reservedSMEM_offset_0_alias, 0, 64
	.other		__nv_reservedSMEM_offset_0_alias,@"STO_CUDA_RESERVED_SHARED STV_DEFAULT"
__nv_reservedSMEM_offset_0_alias:
	.zero		0
	.zero		64


//--------------------- .nv.shared._Z22compute_abs_max_kernelPKfPfi --------------------------
	.section	.nv.shared._Z22compute_abs_max_kernelPKfPfi,"aw",@nobits
	.sectionflags	@""
	.align	16
	.zero		1024


//--------------------- .nv.constant0._Z15quantize_kernelPKfPafi --------------------------
	.section	.nv.constant0._Z15quantize_kernelPKfPafi,"a",@progbits
	.sectionflags	@""
	.align	4
.nv.constant0._Z15quantize_kernelPKfPafi:
	.zero		920


//--------------------- .nv.constant0._Z22compute_abs_max_kernelPKfPfi --------------------------
	.section	.nv.constant0._Z22compute_abs_max_kernelPKfPfi,"a",@progbits
	.sectionflags	@""
	.align	4
.nv.constant0._Z22compute_abs_max_kernelPKfPfi:
	.zero		916


//--------------------- SYMBOLS --------------------------

	.type		.nv.reservedSmem.offset0,@object
	.size		.nv.reservedSmem.offset0,0x4
	.type		.nv.reservedSmem.cap,@object
	.size		.nv.reservedSmem.cap,0x4
